//
// Generated by NVIDIA NVVM Compiler
//
// Compiler Build ID: CL-36424714
// Cuda compilation tools, release 13.0, V13.0.88
// Based on NVVM 20.0.0
//

.version 9.0
.target sm_100
.address_size 64

	// .globl	_Z16transpose_matrixPiS_ii

.visible .entry _Z16transpose_matrixPiS_ii(
	.param .u64 .ptr .align 1 _Z16transpose_matrixPiS_ii_param_0,
	.param .u64 .ptr .align 1 _Z16transpose_matrixPiS_ii_param_1,
	.param .u32 _Z16transpose_matrixPiS_ii_param_2,
	.param .u32 _Z16transpose_matrixPiS_ii_param_3
)
{
	.reg .pred 	%p<5>;
	.reg .b16 	%rs<5>;
	.reg .b32 	%r<77>;
	.reg .b64 	%rd<23>;

	ld.param.u64 	%rd3, [_Z16transpose_matrixPiS_ii_param_0];
	ld.param.u64 	%rd4, [_Z16transpose_matrixPiS_ii_param_1];
	ld.param.u32 	%r42, [_Z16transpose_matrixPiS_ii_param_2];
	ld.param.u32 	%r44, [_Z16transpose_matrixPiS_ii_param_3];
	cvta.to.global.u64 	%rd1, %rd3;
	cvta.to.global.u64 	%rd2, %rd4;
	mov.u32 	%r45, %ctaid.x;
	mov.u32 	%r46, %ntid.x;
	mov.u32 	%r47, %tid.x;
	mad.lo.s32 	%r1, %r45, %r46, %r47;
	mov.u32 	%r2, %ctaid.y;
	mov.u32 	%r3, %ntid.y;
	mul.lo.s32 	%r4, %r2, %r3;
	mov.u32 	%r5, %tid.y;
	mul.lo.s32 	%r6, %r44, %r1;
	cvt.u16.u32 	%rs1, %r46;
	add.s16 	%rs2, %rs1, -1;
	cvt.u16.u32 	%rs3, %r3;
	div.u16 	%rs4, %rs2, %rs3;
	cvt.u32.u16 	%r48, %rs4;
	add.s32 	%r7, %r48, 1;
	and.b32  	%r8, %r7, 3;
	setp.lt.u16 	%p1, %rs4, 3;
	mov.b32 	%r73, 0;
	@%p1 bra 	$L__BB0_3;
	add.s32 	%r50, %r4, %r5;
	shl.b32 	%r9, %r3, 2;
	add.s32 	%r71, %r50, %r6;
	mad.lo.s32 	%r51, %r3, %r2, %r3;
	add.s32 	%r52, %r5, %r51;
	mad.lo.s32 	%r70, %r42, %r52, %r1;
	mul.lo.s32 	%r53, %r3, %r42;
	shl.b32 	%r12, %r53, 2;
	add.s32 	%r54, %r2, 2;
	mad.lo.s32 	%r55, %r3, %r54, %r5;
	mad.lo.s32 	%r69, %r42, %r55, %r1;
	add.s32 	%r56, %r2, 3;
	mad.lo.s32 	%r57, %r3, %r56, %r5;
	mad.lo.s32 	%r68, %r42, %r57, %r1;
	mad.lo.s32 	%r67, %r42, %r50, %r1;
	and.b32  	%r58, %r7, 131068;
	neg.s32 	%r66, %r58;
	mov.b32 	%r73, 0;
	cvt.u64.u32 	%rd11, %r9;
$L__BB0_2:
	mul.wide.s32 	%rd5, %r67, 4;
	add.s64 	%rd6, %rd2, %rd5;
	ld.global.u32 	%r59, [%rd6];
	mul.wide.s32 	%rd7, %r71, 4;
	add.s64 	%rd8, %rd1, %rd7;
	st.global.u32 	[%rd8], %r59;
	mul.wide.s32 	%rd9, %r70, 4;
	add.s64 	%rd10, %rd2, %rd9;
	ld.global.u32 	%r60, [%rd10];
	add.s64 	%rd12, %rd8, %rd11;
	st.global.u32 	[%rd12], %r60;
	mul.wide.s32 	%rd13, %r69, 4;
	add.s64 	%rd14, %rd2, %rd13;
	ld.global.u32 	%r61, [%rd14];
	add.s64 	%rd15, %rd12, %rd11;
	st.global.u32 	[%rd15], %r61;
	mul.wide.s32 	%rd16, %r68, 4;
	add.s64 	%rd17, %rd2, %rd16;
	ld.global.u32 	%r62, [%rd17];
	add.s64 	%rd18, %rd15, %rd11;
	st.global.u32 	[%rd18], %r62;
	add.s32 	%r73, %r73, %r9;
	add.s32 	%r71, %r71, %r9;
	add.s32 	%r70, %r70, %r12;
	add.s32 	%r69, %r69, %r12;
	add.s32 	%r68, %r68, %r12;
	add.s32 	%r67, %r67, %r12;
	add.s32 	%r66, %r66, 4;
	setp.ne.s32 	%p2, %r66, 0;
	@%p2 bra 	$L__BB0_2;
$L__BB0_3:
	setp.eq.s32 	%p3, %r8, 0;
	@%p3 bra 	$L__BB0_6;
	add.s32 	%r63, %r5, %r73;
	add.s32 	%r64, %r63, %r4;
	add.s32 	%r76, %r64, %r6;
	mad.lo.s32 	%r75, %r42, %r64, %r1;
	mul.lo.s32 	%r34, %r3, %r42;
	neg.s32 	%r74, %r8;
$L__BB0_5:
	.pragma "nounroll";
	mul.wide.s32 	%rd19, %r76, 4;
	add.s64 	%rd20, %rd1, %rd19;
	mul.wide.s32 	%rd21, %r75, 4;
	add.s64 	%rd22, %rd2, %rd21;
	ld.global.u32 	%r65, [%rd22];
	st.global.u32 	[%rd20], %r65;
	add.s32 	%r76, %r76, %r3;
	add.s32 	%r75, %r75, %r34;
	add.s32 	%r74, %r74, 1;
	setp.ne.s32 	%p4, %r74, 0;
	@%p4 bra 	$L__BB0_5;
$L__BB0_6:
	ret;

}


// ===== COMPILED SASS (sm_100) =====

	.target	sm_100

	.elftype	@"ET_EXEC"


//--------------------- .note.nv.tkinfo           --------------------------
	.section	.note.nv.tkinfo,"",@"SHT_NOTE"
	.sectionflags	@"SHF_NOTE_NV_TKINFO"
	.tkinfo
        /*0018*/ 	.word	0x00000002
        /*0030*/ 	.string	""
        /*0030*/ 	.string	"ptxas"
        /*0030*/ 	.string	"Cuda compilation tools, release 13.0, V13.0.88"
        /*0030*/ 	.string	"Build cuda_13.0.r13.0/compiler.36424714_0"
        /*0030*/ 	.string	"-arch sm_100 -m 64 "



//--------------------- .note.nv.cuinfo           --------------------------
	.section	.note.nv.cuinfo,"",@"SHT_NOTE"
	.sectionflags	@"SHF_NOTE_NV_CUINFO"
        /*0018*/ 	.short	0x0002
        /*001a*/ 	.short	0x0064
        /*001c*/ 	.short	0x0082
	.zero		2


//--------------------- .nv.info                  --------------------------
	.section	.nv.info,"",@"SHT_CUDA_INFO"
	.align	4


	//----- nvinfo : EIATTR_REGCOUNT
	.align		4
        /*0000*/ 	.byte	0x04, 0x2f
        /*0002*/ 	.short	(.L_1 - .L_0)
	.align		4
.L_0:
        /*0004*/ 	.word	index@(_Z16transpose_matrixPiS_ii)
        /*0008*/ 	.word	0x00000020


	//----- nvinfo : EIATTR_FRAME_SIZE
	.align		4
.L_1:
        /*000c*/ 	.byte	0x04, 0x11
        /*000e*/ 	.short	(.L_3 - .L_2)
	.align		4
.L_2:
        /*0010*/ 	.word	index@($__internal_0_$__cuda_sm20_div_u16)
        /*0014*/ 	.word	0x00000000


	//----- nvinfo : EIATTR_FRAME_SIZE
	.align		4
.L_3:
        /*0018*/ 	.byte	0x04, 0x11
        /*001a*/ 	.short	(.L_5 - .L_4)
	.align		4
.L_4:
        /*001c*/ 	.word	index@(_Z16transpose_matrixPiS_ii)
        /*0020*/ 	.word	0x00000000


	//----- nvinfo : EIATTR_MIN_STACK_SIZE
	.align		4
.L_5:
        /*0024*/ 	.byte	0x04, 0x12
        /*0026*/ 	.short	(.L_7 - .L_6)
	.align		4
.L_6:
        /*0028*/ 	.word	index@(_Z16transpose_matrixPiS_ii)
        /*002c*/ 	.word	0x00000000
.L_7:


//--------------------- .nv.compat                --------------------------
	.section	.nv.compat,"",@"SHT_CUDA_COMPAT_INFO"
	.align	4
        /*0000*/ 	.byte	0x02, 0x09, 0x00, 0x00, 0x02, 0x02, 0x01, 0x00, 0x02, 0x05, 0x05, 0x00, 0x03, 0x07, 0x01, 0x01
        /*0010*/ 	.byte	0x02, 0x03, 0x00, 0x00, 0x02, 0x06, 0x01, 0x00, 0x04, 0x0b, 0x08, 0x00, 0x01, 0x00, 0x00, 0x00
        /*0020*/ 	.byte	0x00, 0x00, 0x00, 0x00


//--------------------- .nv.info._Z16transpose_matrixPiS_ii --------------------------
	.section	.nv.info._Z16transpose_matrixPiS_ii,"",@"SHT_CUDA_INFO"
	.sectionflags	@""
	.align	4


	//----- nvinfo : EIATTR_CUDA_API_VERSION
	.align		4
        /*0000*/ 	.byte	0x04, 0x37
        /*0002*/ 	.short	(.L_9 - .L_8)
.L_8:
        /*0004*/ 	.word	0x00000082


	//----- nvinfo : EIATTR_KPARAM_INFO
	.align		4
.L_9:
        /*0008*/ 	.byte	0x04, 0x17
        /*000a*/ 	.short	(.L_11 - .L_10)
.L_10:
        /*000c*/ 	.word	0x00000000
        /*0010*/ 	.short	0x0003
        /*0012*/ 	.short	0x0014
        /*0014*/ 	.byte	0x00, 0xf0, 0x11, 0x00


	//----- nvinfo : EIATTR_KPARAM_INFO
	.align		4
.L_11:
        /*0018*/ 	.byte	0x04, 0x17
        /*001a*/ 	.short	(.L_13 - .L_12)
.L_12:
        /*001c*/ 	.word	0x00000000
        /*0020*/ 	.short	0x0002
        /*0022*/ 	.short	0x0010
        /*0024*/ 	.byte	0x00, 0xf0, 0x11, 0x00


	//----- nvinfo : EIATTR_KPARAM_INFO
	.align		4
.L_13:
        /*0028*/ 	.byte	0x04, 0x17
        /*002a*/ 	.short	(.L_15 - .L_14)
.L_14:
        /*002c*/ 	.word	0x00000000
        /*0030*/ 	.short	0x0001
        /*0032*/ 	.short	0x0008
        /*0034*/ 	.byte	0x00, 0xf5, 0x21, 0x00


	//----- nvinfo : EIATTR_KPARAM_INFO
	.align		4
.L_15:
        /*0038*/ 	.byte	0x04, 0x17
        /*003a*/ 	.short	(.L_17 - .L_16)
.L_16:
        /*003c*/ 	.word	0x00000000
        /*0040*/ 	.short	0x0000
        /*0042*/ 	.short	0x0000
        /*0044*/ 	.byte	0x00, 0xf5, 0x21, 0x00


	//----- nvinfo : EIATTR_SPARSE_MMA_MASK
	.align		4
.L_17:
        /*0048*/ 	.byte	0x03, 0x50
        /*004a*/ 	.short	0x0000


	//----- nvinfo : EIATTR_MAXREG_COUNT
	.align		4
        /*004c*/ 	.byte	0x03, 0x1b
        /*004e*/ 	.short	0x00ff


	//----- nvinfo : EIATTR_MERCURY_ISA_VERSION
	.align		4
        /*0050*/ 	.byte	0x03, 0x5f
        /*0052*/ 	.short	0x0101


	//----- nvinfo : EIATTR_VRC_CTA_INIT_COUNT
	.align		4
        /*0054*/ 	.byte	0x02, 0x4a
	.zero		1
	.zero		1


	//----- nvinfo : EIATTR_EXIT_INSTR_OFFSETS
	.align		4
        /*0058*/ 	.byte	0x04, 0x1c
        /*005a*/ 	.short	(.L_19 - .L_18)


	//   ....[0]....
.L_18:
        /*005c*/ 	.word	0x00000460


	//   ....[1]....
        /*0060*/ 	.word	0x00000570


	//----- nvinfo : EIATTR_CRS_STACK_SIZE
	.align		4
.L_19:
        /*0064*/ 	.byte	0x04, 0x1e
        /*0066*/ 	.short	(.L_21 - .L_20)
.L_20:
        /*0068*/ 	.word	0x00000000


	//----- nvinfo : EIATTR_CBANK_PARAM_SIZE
	.align		4
.L_21:
        /*006c*/ 	.byte	0x03, 0x19
        /*006e*/ 	.short	0x0018


	//----- nvinfo : EIATTR_PARAM_CBANK
	.align		4
        /*0070*/ 	.byte	0x04, 0x0a
        /*0072*/ 	.short	(.L_23 - .L_22)
	.align		4
.L_22:
        /*0074*/ 	.word	index@(.nv.constant0._Z16transpose_matrixPiS_ii)
        /*0078*/ 	.short	0x0380
        /*007a*/ 	.short	0x0018


	//----- nvinfo : EIATTR_SW_WAR
	.align		4
.L_23:
        /*007c*/ 	.byte	0x04, 0x36
        /*007e*/ 	.short	(.L_25 - .L_24)
.L_24:
        /*0080*/ 	.word	0x00000008
.L_25:


//--------------------- .nv.callgraph             --------------------------
	.section	.nv.callgraph,"",@"SHT_CUDA_CALLGRAPH"
	.align	4
	.sectionentsize	8
	.align		4
        /*0000*/ 	.word	0x00000000
	.align		4
        /*0004*/ 	.word	0xffffffff
	.align		4
        /*0008*/ 	.word	0x00000000
	.align		4
        /*000c*/ 	.word	0xfffffffe
	.align		4
        /*0010*/ 	.word	0x00000000
	.align		4
        /*0014*/ 	.word	0xfffffffd
	.align		4
        /*0018*/ 	.word	0x00000000
	.align		4
        /*001c*/ 	.word	0xfffffffc


//--------------------- .text._Z16transpose_matrixPiS_ii --------------------------
	.section	.text._Z16transpose_matrixPiS_ii,"ax",@progbits
	.align	128
        .global         _Z16transpose_matrixPiS_ii
        .type           _Z16transpose_matrixPiS_ii,@function
        .size           _Z16transpose_matrixPiS_ii,(.L_x_4 - _Z16transpose_matrixPiS_ii)
        .other          _Z16transpose_matrixPiS_ii,@"STO_CUDA_ENTRY STV_DEFAULT"
_Z16transpose_matrixPiS_ii:
.text._Z16transpose_matrixPiS_ii:
[----:B------:R-:W-:Y:S01]  /*0000*/  LDC R1, c[0x0][0x37c] ;  /* 0x0000df00ff017b82 */ /* 0x000fe20000000800 */
[----:B------:R-:W0:Y:S07]  /*0010*/  S2R R5, SR_TID.X ;  /* 0x0000000000057919 */ /* 0x000e2e0000002100 */
[----:B------:R-:W1:Y:S01]  /*0020*/  LDC R2, c[0x0][0x360] ;  /* 0x0000d800ff027b82 */ /* 0x000e620000000800 */
[----:B------:R-:W2:Y:S07]  /*0030*/  LDCU.64 UR6, c[0x0][0x358] ;  /* 0x00006b00ff0677ac */ /* 0x000eae0008000a00 */
[----:B------:R-:W0:Y:S08]  /*0040*/  S2UR UR4, SR_CTAID.X ;  /* 0x00000000000479c3 */ /* 0x000e300000002500 */
[----:B------:R-:W3:Y:S08]  /*0050*/  S2UR UR8, SR_CTAID.Y ;  /* 0x00000000000879c3 */ /* 0x000ef00000002600 */
[----:B------:R-:W3:Y:S01]  /*0060*/  LDC R0, c[0x0][0x364] ;  /* 0x0000d900ff007b82 */ /* 0x000ee20000000800 */
[----:B-1----:R-:W-:-:S04]  /*0070*/  IADD3 R3, PT, PT, R2, -0x1, RZ ;  /* 0xffffffff02037810 */ /* 0x002fc80007ffe0ff */
[----:B------:R-:W-:Y:S01]  /*0080*/  LOP3.LUT R4, R3, 0xffff, RZ, 0xc0, !PT ;  /* 0x0000ffff03047812 */ /* 0x000fe200078ec0ff */
[----:B0-----:R-:W-:Y:S02]  /*0090*/  IMAD R2, R2, UR4, R5 ;  /* 0x0000000402027c24 */ /* 0x001fe4000f8e0205 */
[C---:B---3--:R-:W-:Y:S01]  /*00a0*/  IMAD R3, R0.reuse, UR8, RZ ;  /* 0x0000000800037c24 */ /* 0x048fe2000f8e02ff */
[----:B------:R-:W-:Y:S02]  /*00b0*/  LOP3.LUT R5, R0, 0xffff, RZ, 0xc0, !PT ;  /* 0x0000ffff00057812 */ /* 0x000fe400078ec0ff */
[----:B--2---:R-:W-:-:S07]  /*00c0*/  MOV R9, 0xe0 ;  /* 0x000000e000097802 */ /* 0x004fce0000000f00 */
[----:B------:R-:W-:Y:S05]  /*00d0*/  CALL.REL.NOINC `($__internal_0_$__cuda_sm20_div_u16) ;  /* 0x0000000400287944 */ /* 0x000fea0003c00000 */
[----:B------:R-:W-:Y:S01]  /*00e0*/  LOP3.LUT R5, R8, 0xffff, RZ, 0xc0, !PT ;  /* 0x0000ffff08057812 */ /* 0x000fe200078ec0ff */
[----:B------:R-:W-:-:S03]  /*00f0*/  HFMA2 R8, -RZ, RZ, 0, 0 ;  /* 0x00000000ff087431 */ /* 0x000fc600000001ff */
[C---:B------:R-:W-:Y:S01]  /*0100*/  ISETP.GE.U32.AND P1, PT, R5.reuse, 0x3, PT ;  /* 0x000000030500780c */ /* 0x040fe20003f26070 */
[----:B------:R-:W-:Y:S02]  /*0110*/  VIADD R26, R5, 0x1 ;  /* 0x00000001051a7836 */ /* 0x000fe40000000000 */
[----:B------:R-:W0:Y:S03]  /*0120*/  S2R R5, SR_TID.Y ;  /* 0x0000000000057919 */ /* 0x000e260000002200 */
[----:B------:R-:W-:-:S04]  /*0130*/  LOP3.LUT R4, R26, 0x3, RZ, 0xc0, !PT ;  /* 0x000000031a047812 */ /* 0x000fc800078ec0ff */
[----:B------:R-:W-:-:S03]  /*0140*/  ISETP.NE.AND P0, PT, R4, RZ, PT ;  /* 0x000000ff0400720c */ /* 0x000fc60003f05270 */
[----:B------:R-:W-:Y:S10]  /*0150*/  @!P1 BRA `(.L_x_0) ;  /* 0x0000000000c09947 */ /* 0x000ff40003800000 */
[----:B------:R-:W1:Y:S01]  /*0160*/  LDC.64 R12, c[0x0][0x380] ;  /* 0x0000e000ff0c7b82 */ /* 0x000e620000000a00 */
[----:B------:R-:W2:Y:S01]  /*0170*/  LDCU.64 UR10, c[0x0][0x390] ;  /* 0x00007200ff0a77ac */ /* 0x000ea20008000a00 */
[----:B------:R-:W-:Y:S01]  /*0180*/  IMAD R6, R0, UR8, R0 ;  /* 0x0000000800067c24 */ /* 0x000fe2000f8e0200 */
[----:B------:R-:W-:Y:S01]  /*0190*/  LOP3.LUT R26, R26, 0x1fffc, RZ, 0xc0, !PT ;  /* 0x0001fffc1a1a7812 */ /* 0x000fe200078ec0ff */
[--C-:B0-----:R-:W-:Y:S01]  /*01a0*/  IMAD.IADD R27, R3, 0x1, R5.reuse ;  /* 0x00000001031b7824 */ /* 0x101fe200078e0205 */
[----:B------:R-:W-:Y:S01]  /*01b0*/  UIADD3 UR4, UPT, UPT, UR8, 0x2, URZ ;  /* 0x0000000208047890 */ /* 0x000fe2000fffe0ff */
[----:B------:R-:W-:Y:S01]  /*01c0*/  IMAD.SHL.U32 R29, R0, 0x4, RZ ;  /* 0x00000004001d7824 */ /* 0x000fe200078e00ff */
[----:B------:R-:W-:Y:S01]  /*01d0*/  UIADD3 UR5, UPT, UPT, UR8, 0x3, URZ ;  /* 0x0000000308057890 */ /* 0x000fe2000fffe0ff */
[----:B------:R-:W0:Y:S01]  /*01e0*/  LDC.64 R14, c[0x0][0x388] ;  /* 0x0000e200ff0e7b82 */ /* 0x000e220000000a00 */
[----:B------:R-:W-:Y:S01]  /*01f0*/  IADD3 R7, PT, PT, R6, R5, RZ ;  /* 0x0000000506077210 */ /* 0x000fe20007ffe0ff */
[----:B------:R-:W-:Y:S01]  /*0200*/  IMAD.MOV R26, RZ, RZ, -R26 ;  /* 0x000000ffff1a7224 */ /* 0x000fe200078e0a1a */
[----:B------:R-:W-:Y:S01]  /*0210*/  MOV R8, RZ ;  /* 0x000000ff00087202 */ /* 0x000fe20000000f00 */
[----:B------:R-:W-:-:S02]  /*0220*/  IMAD R9, R0, UR4, R5 ;  /* 0x0000000400097c24 */ /* 0x000fc4000f8e0205 */
[----:B------:R-:W-:Y:S02]  /*0230*/  IMAD R11, R0, UR5, R5 ;  /* 0x00000005000b7c24 */ /* 0x000fe4000f8e0205 */
[----:B--2---:R-:W-:Y:S02]  /*0240*/  IMAD R6, R2, UR11, R27 ;  /* 0x0000000b02067c24 */ /* 0x004fe4000f8e021b */
[--C-:B------:R-:W-:Y:S02]  /*0250*/  IMAD R27, R27, UR10, R2.reuse ;  /* 0x0000000a1b1b7c24 */ /* 0x100fe4000f8e0202 */
[----:B------:R-:W-:Y:S02]  /*0260*/  IMAD R10, R0, UR10, RZ ;  /* 0x0000000a000a7c24 */ /* 0x000fe4000f8e02ff */
[--C-:B------:R-:W-:Y:S02]  /*0270*/  IMAD R7, R7, UR10, R2.reuse ;  /* 0x0000000a07077c24 */ /* 0x100fe4000f8e0202 */
[----:B------:R-:W-:-:S02]  /*0280*/  IMAD R9, R9, UR10, R2 ;  /* 0x0000000a09097c24 */ /* 0x000fc4000f8e0202 */
[----:B------:R-:W-:-:S07]  /*0290*/  IMAD R11, R11, UR10, R2 ;  /* 0x0000000a0b0b7c24 */ /* 0x000fce000f8e0202 */
.L_x_1:
[----:B0-2---:R-:W-:-:S05]  /*02a0*/  IMAD.WIDE R22, R27, 0x4, R14 ;  /* 0x000000041b167825 */ /* 0x005fca00078e020e */
[----:B------:R-:W2:Y:S01]  /*02b0*/  LDG.E R28, desc[UR6][R22.64] ;  /* 0x00000006161c7981 */ /* 0x000ea2000c1e1900 */
[----:B-1----:R-:W-:-:S04]  /*02c0*/  IMAD.WIDE R18, R6, 0x4, R12 ;  /* 0x0000000406127825 */ /* 0x002fc800078e020c */
[--C-:B------:R-:W-:Y:S01]  /*02d0*/  IMAD.WIDE R24, R7, 0x4, R14.reuse ;  /* 0x0000000407187825 */ /* 0x100fe200078e020e */
[----:B------:R-:W-:Y:S01]  /*02e0*/  IADD3 R16, P1, PT, R29, R18, RZ ;  /* 0x000000121d107210 */ /* 0x000fe20007f3e0ff */
[----:B--2---:R0:W-:Y:S04]  /*02f0*/  STG.E desc[UR6][R18.64], R28 ;  /* 0x0000001c12007986 */ /* 0x0041e8000c101906 */
[----:B0-----:R-:W2:Y:S01]  /*0300*/  LDG.E R28, desc[UR6][R24.64] ;  /* 0x00000006181c7981 */ /* 0x001ea2000c1e1900 */
[----:B------:R-:W-:Y:S01]  /*0310*/  IADD3.X R17, PT, PT, RZ, R19, RZ, P1, !PT ;  /* 0x00000013ff117210 */ /* 0x000fe20000ffe4ff */
[----:B------:R-:W-:Y:S01]  /*0320*/  IMAD.WIDE R18, R9, 0x4, R14 ;  /* 0x0000000409127825 */ /* 0x000fe200078e020e */
[----:B------:R-:W-:-:S03]  /*0330*/  IADD3 R20, P1, PT, R29, R16, RZ ;  /* 0x000000101d147210 */ /* 0x000fc60007f3e0ff */
[----:B--2---:R2:W-:Y:S04]  /*0340*/  STG.E desc[UR6][R16.64], R28 ;  /* 0x0000001c10007986 */ /* 0x0045e8000c101906 */
[----:B------:R-:W3:Y:S01]  /*0350*/  LDG.E R19, desc[UR6][R18.64] ;  /* 0x0000000612137981 */ /* 0x000ee2000c1e1900 */
[----:B------:R-:W-:Y:S02]  /*0360*/  IMAD.X R21, RZ, RZ, R17, P1 ;  /* 0x000000ffff157224 */ /* 0x000fe400008e0611 */
[----:B------:R-:W-:Y:S01]  /*0370*/  IMAD.WIDE R22, R11, 0x4, R14 ;  /* 0x000000040b167825 */ /* 0x000fe200078e020e */
[C---:B------:R-:W-:Y:S02]  /*0380*/  IADD3 R24, P1, PT, R29.reuse, R20, RZ ;  /* 0x000000141d187210 */ /* 0x040fe40007f3e0ff */
[----:B---3--:R2:W-:Y:S04]  /*0390*/  STG.E desc[UR6][R20.64], R19 ;  /* 0x0000001314007986 */ /* 0x0085e8000c101906 */
[----:B------:R-:W3:Y:S01]  /*03a0*/  LDG.E R23, desc[UR6][R22.64] ;  /* 0x0000000616177981 */ /* 0x000ee2000c1e1900 */
[----:B------:R-:W-:Y:S01]  /*03b0*/  IADD3.X R25, PT, PT, RZ, R21, RZ, P1, !PT ;  /* 0x00000015ff197210 */ /* 0x000fe20000ffe4ff */
[----:B------:R-:W-:Y:S01]  /*03c0*/  VIADD R26, R26, 0x4 ;  /* 0x000000041a1a7836 */ /* 0x000fe20000000000 */
[C---:B------:R-:W-:Y:S01]  /*03d0*/  IADD3 R8, PT, PT, R29.reuse, R8, RZ ;  /* 0x000000081d087210 */ /* 0x040fe20007ffe0ff */
[----:B------:R-:W-:Y:S01]  /*03e0*/  IMAD.IADD R6, R29, 0x1, R6 ;  /* 0x000000011d067824 */ /* 0x000fe200078e0206 */
[C---:B------:R-:W-:Y:S01]  /*03f0*/  LEA R7, R10.reuse, R7, 0x2 ;  /* 0x000000070a077211 */ /* 0x040fe200078e10ff */
[----:B------:R-:W-:Y:S01]  /*0400*/  IMAD R9, R10, 0x4, R9 ;  /* 0x000000040a097824 */ /* 0x000fe200078e0209 */
[----:B------:R-:W-:Y:S01]  /*0410*/  ISETP.NE.AND P1, PT, R26, RZ, PT ;  /* 0x000000ff1a00720c */ /* 0x000fe20003f25270 */
[C---:B------:R-:W-:Y:S01]  /*0420*/  IMAD R27, R10.reuse, 0x4, R27 ;  /* 0x000000040a1b7824 */ /* 0x040fe200078e021b */
[----:B------:R-:W-:Y:S01]  /*0430*/  LEA R11, R10, R11, 0x2 ;  /* 0x0000000b0a0b7211 */ /* 0x000fe200078e10ff */
[----:B---3--:R2:W-:Y:S10]  /*0440*/  STG.E desc[UR6][R24.64], R23 ;  /* 0x0000001718007986 */ /* 0x0085f4000c101906 */
[----:B------:R-:W-:Y:S05]  /*0450*/  @P1 BRA `(.L_x_1) ;  /* 0xfffffffc00901947 */ /* 0x000fea000383ffff */
.L_x_0:
[----:B------:R-:W-:Y:S05]  /*0460*/  @!P0 EXIT ;  /* 0x000000000000894d */ /* 0x000fea0003800000 */
[----:B------:R-:W1:Y:S01]  /*0470*/  LDC.64 R6, c[0x0][0x380] ;  /* 0x0000e000ff067b82 */ /* 0x000e620000000a00 */
[----:B------:R-:W3:Y:S01]  /*0480*/  LDCU.64 UR4, c[0x0][0x390] ;  /* 0x00007200ff0477ac */ /* 0x000ee20008000a00 */
[----:B0-----:R-:W-:Y:S02]  /*0490*/  IADD3 R3, PT, PT, R3, R5, R8 ;  /* 0x0000000503037210 */ /* 0x001fe40007ffe008 */
[----:B------:R-:W-:-:S04]  /*04a0*/  IADD3 R8, PT, PT, -R4, RZ, RZ ;  /* 0x000000ff04087210 */ /* 0x000fc80007ffe1ff */
[----:B------:R-:W0:Y:S01]  /*04b0*/  LDC.64 R10, c[0x0][0x388] ;  /* 0x0000e200ff0a7b82 */ /* 0x000e220000000a00 */
[----:B---3--:R-:W-:Y:S02]  /*04c0*/  IMAD R9, R2, UR5, R3 ;  /* 0x0000000502097c24 */ /* 0x008fe4000f8e0203 */
[----:B------:R-:W-:-:S07]  /*04d0*/  IMAD R13, R3, UR4, R2 ;  /* 0x00000004030d7c24 */ /* 0x000fce000f8e0202 */
.L_x_2:
[----:B0--3--:R-:W-:-:S06]  /*04e0*/  IMAD.WIDE R4, R13, 0x4, R10 ;  /* 0x000000040d047825 */ /* 0x009fcc00078e020a */
[----:B------:R-:W3:Y:S01]  /*04f0*/  LDG.E R5, desc[UR6][R4.64] ;  /* 0x0000000604057981 */ /* 0x000ee2000c1e1900 */
[----:B-1----:R-:W-:Y:S01]  /*0500*/  IMAD.WIDE R2, R9, 0x4, R6 ;  /* 0x0000000409027825 */ /* 0x002fe200078e0206 */
[----:B------:R-:W-:-:S03]  /*0510*/  IADD3 R8, PT, PT, R8, 0x1, RZ ;  /* 0x0000000108087810 */ /* 0x000fc60007ffe0ff */
[----:B------:R-:W-:Y:S01]  /*0520*/  IMAD R13, R0, UR4, R13 ;  /* 0x00000004000d7c24 */ /* 0x000fe2000f8e020d */
[----:B------:R-:W-:Y:S01]  /*0530*/  ISETP.NE.AND P0, PT, R8, RZ, PT ;  /* 0x000000ff0800720c */ /* 0x000fe20003f05270 */
[----:B------:R-:W-:Y:S01]  /*0540*/  IMAD.IADD R9, R0, 0x1, R9 ;  /* 0x0000000100097824 */ /* 0x000fe200078e0209 */
[----:B---3--:R3:W-:Y:S11]  /*0550*/  STG.E desc[UR6][R2.64], R5 ;  /* 0x0000000502007986 */ /* 0x0087f6000c101906 */
[----:B------:R-:W-:Y:S05]  /*0560*/  @P0 BRA `(.L_x_2) ;  /* 0xfffffffc00dc0947 */ /* 0x000fea000383ffff */
[----:B------:R-:W-:Y:S05]  /*0570*/  EXIT ;  /* 0x000000000000794d */ /* 0x000fea0003800000 */
        .weak           $__internal_0_$__cuda_sm20_div_u16
        .type           $__internal_0_$__cuda_sm20_div_u16,@function
        .size           $__internal_0_$__cuda_sm20_div_u16,(.L_x_4 - $__internal_0_$__cuda_sm20_div_u16)
$__internal_0_$__cuda_sm20_div_u16:
[----:B------:R-:W0:Y:S01]  /*0580*/  I2F.U16 R6, R5 ;  /* 0x0000000500067306 */ /* 0x000e220000101000 */
[----:B------:R-:W-:Y:S02]  /*0590*/  MOV R7, 0x4b800000 ;  /* 0x4b80000000077802 */ /* 0x000fe40000000f00 */
[----:B------:R-:W-:Y:S02]  /*05a0*/  I2FP.F32.U32.RZ R4, R4 ;  /* 0x0000000400047245 */ /* 0x000fe4000020d000 */
[C---:B0-----:R-:W-:Y:S02]  /*05b0*/  FSETP.GEU.AND P1, PT, |R6|.reuse, 1.175494350822287508e-38, PT ;  /* 0x008000000600780b */ /* 0x041fe40003f2e200 */
[----:B------:R-:W-:Y:S02]  /*05c0*/  FSETP.GT.AND P0, PT, |R6|, 8.50705917302346158658e+37, PT ;  /* 0x7e8000000600780b */ /* 0x000fe40003f04200 */
[----:B------:R-:W-:-:S04]  /*05d0*/  FSEL R7, R7, 1, !P1 ;  /* 0x3f80000007077808 */ /* 0x000fc80004800000 */
[----:B------:R-:W-:Y:S02]  /*05e0*/  FSEL R7, R7, 0.25, !P0 ;  /* 0x3e80000007077808 */ /* 0x000fe40004000000 */
[----:B------:R-:W-:Y:S01]  /*05f0*/  ISETP.NE.U32.AND P0, PT, R5, RZ, PT ;  /* 0x000000ff0500720c */ /* 0x000fe20003f05070 */
[----:B------:R-:W-:Y:S02]  /*0600*/  HFMA2 R5, -RZ, RZ, 0, 0 ;  /* 0x00000000ff057431 */ /* 0x000fe400000001ff */
[----:B------:R-:W-:-:S06]  /*0610*/  FMUL R6, R6, R7 ;  /* 0x0000000706067220 */ /* 0x000fcc0000400000 */
[----:B------:R-:W0:Y:S02]  /*0620*/  MUFU.RCP R6, R6 ;  /* 0x0000000600067308 */ /* 0x000e240000001000 */
[----:B0-----:R-:W-:-:S05]  /*0630*/  FMUL R7, R7, R6 ;  /* 0x0000000607077220 */ /* 0x001fca0000400000 */
[----:B------:R-:W-:-:S05]  /*0640*/  IADD3 R7, PT, PT, R7, 0x2, RZ ;  /* 0x0000000207077810 */ /* 0x000fca0007ffe0ff */
[----:B------:R-:W-:Y:S01]  /*0650*/  FMUL.RZ R7, R4, R7 ;  /* 0x0000000704077220 */ /* 0x000fe2000040c000 */
[----:B------:R-:W-:-:S05]  /*0660*/  MOV R4, R9 ;  /* 0x0000000900047202 */ /* 0x000fca0000000f00 */
[----:B------:R-:W0:Y:S02]  /*0670*/  F2I.U32.TRUNC.NTZ R7, R7 ;  /* 0x0000000700077305 */ /* 0x000e24000020f000 */
[----:B0-----:R-:W-:Y:S01]  /*0680*/  LOP3.LUT R8, R7, 0xffff, RZ, 0xc0, !PT ;  /* 0x0000ffff07087812 */ /* 0x001fe200078ec0ff */
[----:B------:R-:W-:Y:S01]  /*0690*/  @!P0 IMAD.MOV.U32 R8, RZ, RZ, -0x1 ;  /* 0xffffffffff088424 */ /* 0x000fe200078e00ff */
[----:B------:R-:W-:Y:S06]  /*06a0*/  RET.REL.NODEC R4 `(_Z16transpose_matrixPiS_ii) ;  /* 0xfffffff804547950 */ /* 0x000fec0003c3ffff */
.L_x_3:
[----:B------:R-:W-:-:S00]  /*06b0*/  BRA `(.L_x_3) ;  /* 0xfffffffc00fc7947 */ /* 0x000fc0000383ffff */
[----:B------:R-:W-:-:S00]  /*06c0*/  NOP ;  /* 0x0000000000007918 */ /* 0x000fc00000000000 */
        /* <DEDUP_REMOVED lines=11> */
.L_x_4:


//--------------------- .nv.shared.reserved.0     --------------------------
	.section	.nv.shared.reserved.0,"aw",@nobits
	.weak		__nv_reservedSMEM_offset_0_alias
	.size		__nv_reservedSMEM_offset_0_alias, 0, 64
	.other		__nv_reservedSMEM_offset_0_alias,@"STO_CUDA_RESERVED_SHARED STV_DEFAULT"
__nv_reservedSMEM_offset_0_alias:
	.zero		0
	.zero		64


//--------------------- .nv.constant0._Z16transpose_matrixPiS_ii --------------------------
	.section	.nv.constant0._Z16transpose_matrixPiS_ii,"a",@progbits
	.sectionflags	@""
	.align	4
.nv.constant0._Z16transpose_matrixPiS_ii:
	.zero		920


//--------------------- SYMBOLS --------------------------

	.type		.nv.reservedSmem.offset0,@object
	.size		.nv.reservedSmem.offset0,0x4
